	.headerflags	@"EF_CUDA_TEXMODE_UNIFIED EF_CUDA_64BIT_ADDRESS EF_CUDA_ACCELERATORS EF_CUDA_SM90 EF_CUDA_VIRTUAL_SM(EF_CUDA_SM90)"
	.elftype	@"ET_EXEC"


//--------------------- .nv.info                  --------------------------
	.section	.nv.info,"",@"SHT_CUDA_INFO"
	.align	4


	//----- nvinfo : EIATTR_REGCOUNT
	.align		4
        /*0000*/ 	.byte	0x04, 0x2f
        /*0002*/ 	.short	(.L_1 - .L_0)
	.align		4
.L_0:
        /*0004*/ 	.word	index@(triton_poi_fused_full_0)
        /*0008*/ 	.word	0x00000008


	//----- nvinfo : EIATTR_MIN_STACK_SIZE
	.align		4
.L_1:
        /*000c*/ 	.byte	0x04, 0x12
        /*000e*/ 	.short	(.L_3 - .L_2)
	.align		4
.L_2:
        /*0010*/ 	.word	index@(triton_poi_fused_full_0)
        /*0014*/ 	.word	0x00000000


	//----- nvinfo : EIATTR_FRAME_SIZE
	.align		4
.L_3:
        /*0018*/ 	.byte	0x04, 0x11
        /*001a*/ 	.short	(.L_5 - .L_4)
	.align		4
.L_4:
        /*001c*/ 	.word	index@(triton_poi_fused_full_0)
        /*0020*/ 	.word	0x00000000


	//----- nvinfo : EIATTR_MIN_STACK_SIZE
	.align		4
.L_5:
        /*0024*/ 	.byte	0x04, 0x12
        /*0026*/ 	.short	(.L_7 - .L_6)
	.align		4
.L_6:
        /*0028*/ 	.word	index@(triton_poi_fused_full_0)
        /*002c*/ 	.word	0x00000000
.L_7:


//--------------------- .nv.info.triton_poi_fused_full_0 --------------------------
	.section	.nv.info.triton_poi_fused_full_0,"",@"SHT_CUDA_INFO"
	.sectionflags	@""
	.align	4


	//----- nvinfo : EIATTR_CUDA_API_VERSION
	.align		4
        /*0000*/ 	.byte	0x04, 0x37
        /*0002*/ 	.short	(.L_9 - .L_8)
.L_8:
        /*0004*/ 	.word	0x0000007c


	//----- nvinfo : EIATTR_KPARAM_INFO
	.align		4
.L_9:
        /*0008*/ 	.byte	0x04, 0x17
        /*000a*/ 	.short	(.L_11 - .L_10)
.L_10:
        /*000c*/ 	.word	0x00000000
        /*0010*/ 	.short	0x0001
        /*0012*/ 	.short	0x0008
        /*0014*/ 	.byte	0x00, 0xf0, 0x11, 0x00


	//----- nvinfo : EIATTR_KPARAM_INFO
	.align		4
.L_11:
        /*0018*/ 	.byte	0x04, 0x17
        /*001a*/ 	.short	(.L_13 - .L_12)
.L_12:
        /*001c*/ 	.word	0x00000000
        /*0020*/ 	.short	0x0000
        /*0022*/ 	.short	0x0000
        /*0024*/ 	.byte	0x00, 0xf4, 0x21, 0x00


	//----- nvinfo : EIATTR_SPARSE_MMA_MASK
	.align		4
.L_13:
        /*0028*/ 	.byte	0x03, 0x50
        /*002a*/ 	.short	0x0000


	//----- nvinfo : EIATTR_MAXREG_COUNT
	.align		4
        /*002c*/ 	.byte	0x03, 0x1b
        /*002e*/ 	.short	0x00ff


	//----- nvinfo : EIATTR_EXIT_INSTR_OFFSETS
	.align		4
        /*0030*/ 	.byte	0x04, 0x1c
        /*0032*/ 	.short	(.L_15 - .L_14)


	//   ....[0]....
.L_14:
        /*0034*/ 	.word	0x00000090


	//   ....[1]....
        /*0038*/ 	.word	0x000000c0


	//----- nvinfo : EIATTR_REQNTID
	.align		4
.L_15:
        /*003c*/ 	.byte	0x04, 0x10
        /*003e*/ 	.short	(.L_17 - .L_16)
.L_16:
        /*0040*/ 	.word	0x00000020
        /*0044*/ 	.word	0x00000001
        /*0048*/ 	.word	0x00000001


	//----- nvinfo : EIATTR_CBANK_PARAM_SIZE
	.align		4
.L_17:
        /*004c*/ 	.byte	0x03, 0x19
        /*004e*/ 	.short	0x000c


	//----- nvinfo : EIATTR_PARAM_CBANK
	.align		4
        /*0050*/ 	.byte	0x04, 0x0a
        /*0052*/ 	.short	(.L_19 - .L_18)
	.align		4
.L_18:
        /*0054*/ 	.word	index@(.nv.constant0.triton_poi_fused_full_0)
        /*0058*/ 	.short	0x0210
        /*005a*/ 	.short	0x000c


	//----- nvinfo : EIATTR_SW_WAR
	.align		4
.L_19:
        /*005c*/ 	.byte	0x04, 0x36
        /*005e*/ 	.short	(.L_21 - .L_20)
.L_20:
        /*0060*/ 	.word	0x00000008
.L_21:


//--------------------- .nv.callgraph             --------------------------
	.section	.nv.callgraph,"",@"SHT_CUDA_CALLGRAPH"
	.align	4
	.sectionentsize	8
	.align		4
        /*0000*/ 	.word	0x00000000
	.align		4
        /*0004*/ 	.word	0xffffffff
	.align		4
        /*0008*/ 	.word	0x00000000
	.align		4
        /*000c*/ 	.word	0xfffffffe
	.align		4
        /*0010*/ 	.word	0x00000000
	.align		4
        /*0014*/ 	.word	0xfffffffd
	.align		4
        /*0018*/ 	.word	0x00000000
	.align		4
        /*001c*/ 	.word	0xfffffffc


//--------------------- .text.triton_poi_fused_full_0 --------------------------
	.section	.text.triton_poi_fused_full_0,"ax",@progbits
	.align	128
        .global         triton_poi_fused_full_0
        .type           triton_poi_fused_full_0,@function
        .size           triton_poi_fused_full_0,(.L_x_1 - triton_poi_fused_full_0)
        .other          triton_poi_fused_full_0,@"STO_CUDA_ENTRY STV_DEFAULT"
triton_poi_fused_full_0:
.text.triton_poi_fused_full_0:
[----:B------:R-:W0:Y:S02]  /*0000*/  LDC R1, c[0x0][0x28] ;  /* 0x00000a00ff017b82 */ /* 0x000e240000000800 */
[----:B------:R-:W1:Y:S01]  /*0010*/  S2R R4, SR_TID.X ;  /* 0x0000000000047919 */ /* 0x000e620000002100 */
[----:B------:R-:W2:Y:S01]  /*0020*/  LDC.64 R2, c[0x0][0x210] ;  /* 0x00008400ff027b82 */ /* 0x000ea20000000a00 */
[----:B------:R-:W3:Y:S01]  /*0030*/  S2R R5, SR_CTAID.X ;  /* 0x0000000000057919 */ /* 0x000ee20000002500 */
[C---:B-1----:R-:W-:Y:S02]  /*0040*/  LOP3.LUT R0, R4.reuse, 0x3, RZ, 0xc0, !PT ;  /* 0x0000000304007812 */ /* 0x042fe400078ec0ff */
[----:B------:R-:W-:-:S03]  /*0050*/  LOP3.LUT P0, RZ, R4, 0x1c, RZ, 0xc0, !PT ;  /* 0x0000001c04ff7812 */ /* 0x000fc6000780c0ff */
[----:B---3--:R-:W-:-:S04]  /*0060*/  IMAD R5, R5, 0x4, R0 ;  /* 0x0000000405057824 */ /* 0x008fc800078e0200 */
[C---:B--2---:R-:W-:Y:S01]  /*0070*/  IMAD.WIDE R2, R5.reuse, 0x4, R2 ;  /* 0x0000000405027825 */ /* 0x044fe200078e0202 */
[----:B------:R-:W-:-:S13]  /*0080*/  ISETP.LT.AND P0, PT, R5, 0x4, !P0 ;  /* 0x000000040500780c */ /* 0x000fda0004701270 */
[----:B------:R-:W-:Y:S05]  /*0090*/  @!P0 EXIT ;  /* 0x000000000000894d */ /* 0x000fea0003800000 */
[----:B------:R-:W-:Y:S02]  /*00a0*/  ULDC.64 UR4, c[0x0][0x208] ;  /* 0x0000820000047ab9 */ /* 0x000fe40000000a00 */
[----:B------:R-:W-:Y:S01]  /*00b0*/  STG.E desc[UR4][R2.64], RZ ;  /* 0x000000ff02007986 */ /* 0x000fe2000c101904 */
[----:B------:R-:W-:Y:S05]  /*00c0*/  EXIT ;  /* 0x000000000000794d */ /* 0x000fea0003800000 */
.L_x_0:
[----:B------:R-:W-:-:S00]  /*00d0*/  BRA `(.L_x_0) ;  /* 0xfffffffc00fc7947 */ /* 0x000fc0000383ffff */
[----:B------:R-:W-:-:S00]  /*00e0*/  NOP ;  /* 0x0000000000007918 */ /* 0x000fc00000000000 */
        /* <DEDUP_REMOVED lines=9> */
.L_x_1:


//--------------------- .nv.constant0.triton_poi_fused_full_0 --------------------------
	.section	.nv.constant0.triton_poi_fused_full_0,"a",@progbits
	.sectionflags	@""
	.align	4
.nv.constant0.triton_poi_fused_full_0:
	.zero		540
